//
// Generated by NVIDIA NVVM Compiler
//
// Compiler Build ID: CL-36424714
// Cuda compilation tools, release 13.0, V13.0.88
// Based on NVVM 20.0.0
//

.version 9.0
.target sm_100
.address_size 64

	// .globl	_Z8sinewaveP6float4jjf
.global .align 4 .b8 __cudart_i2opi_f[24] = {65, 144, 67, 60, 153, 149, 98, 219, 192, 221, 52, 245, 209, 87, 39, 252, 41, 21, 68, 78, 110, 131, 249, 162};

.visible .entry _Z8sinewaveP6float4jjf(
	.param .u64 .ptr .align 1 _Z8sinewaveP6float4jjf_param_0,
	.param .u32 _Z8sinewaveP6float4jjf_param_1,
	.param .u32 _Z8sinewaveP6float4jjf_param_2,
	.param .f32 _Z8sinewaveP6float4jjf_param_3
)
{
	.local .align 4 .b8 	__local_depot0[28];
	.reg .b64 	%SP;
	.reg .b64 	%SPL;
	.reg .pred 	%p<17>;
	.reg .b32 	%r<91>;
	.reg .b32 	%f<67>;
	.reg .b64 	%rd<43>;
	.reg .b64 	%fd<9>;

	mov.u64 	%SPL, __local_depot0;
	ld.param.u64 	%rd16, [_Z8sinewaveP6float4jjf_param_0];
	ld.param.u32 	%r31, [_Z8sinewaveP6float4jjf_param_1];
	ld.param.u32 	%r32, [_Z8sinewaveP6float4jjf_param_2];
	ld.param.f32 	%f16, [_Z8sinewaveP6float4jjf_param_3];
	add.u64 	%rd1, %SPL, 0;
	mov.u32 	%r33, %ctaid.x;
	mov.u32 	%r34, %ntid.x;
	mov.u32 	%r35, %tid.x;
	mad.lo.s32 	%r1, %r33, %r34, %r35;
	mov.u32 	%r36, %ctaid.y;
	mov.u32 	%r37, %ntid.y;
	mov.u32 	%r38, %tid.y;
	mad.lo.s32 	%r2, %r36, %r37, %r38;
	cvt.rn.f32.u32 	%f17, %r1;
	cvt.rn.f32.u32 	%f18, %r31;
	div.rn.f32 	%f19, %f17, %f18;
	cvt.rn.f32.u32 	%f20, %r2;
	cvt.rn.f32.u32 	%f21, %r32;
	div.rn.f32 	%f22, %f20, %f21;
	cvt.f64.f32 	%fd1, %f19;
	fma.rn.f64 	%fd2, %fd1, 0d4000000000000000, 0dBFF0000000000000;
	cvt.rn.f32.f64 	%f1, %fd2;
	cvt.f64.f32 	%fd3, %f22;
	fma.rn.f64 	%fd4, %fd3, 0d4000000000000000, 0dBFF0000000000000;
	cvt.rn.f32.f64 	%f2, %fd4;
	fma.rn.f32 	%f3, %f1, 0f41200000, %f16;
	mul.f32 	%f23, %f3, 0f3F22F983;
	cvt.rni.s32.f32 	%r86, %f23;
	cvt.rn.f32.s32 	%f24, %r86;
	fma.rn.f32 	%f25, %f24, 0fBFC90FDA, %f3;
	fma.rn.f32 	%f26, %f24, 0fB3A22168, %f25;
	fma.rn.f32 	%f65, %f24, 0fA7C234C5, %f26;
	abs.f32 	%f5, %f3;
	setp.ltu.f32 	%p1, %f5, 0f47CE4780;
	@%p1 bra 	$L__BB0_8;
	setp.neu.f32 	%p2, %f5, 0f7F800000;
	@%p2 bra 	$L__BB0_3;
	mov.f32 	%f29, 0f00000000;
	mul.rn.f32 	%f65, %f3, %f29;
	mov.b32 	%r86, 0;
	bra.uni 	$L__BB0_8;
$L__BB0_3:
	mov.b32 	%r4, %f3;
	shl.b32 	%r40, %r4, 8;
	or.b32  	%r5, %r40, -2147483648;
	mov.b64 	%rd39, 0;
	mov.b32 	%r83, 0;
	mov.u64 	%rd37, __cudart_i2opi_f;
	mov.u64 	%rd38, %rd1;
$L__BB0_4:
	.pragma "nounroll";
	ld.global.nc.u32 	%r41, [%rd37];
	mad.wide.u32 	%rd20, %r41, %r5, %rd39;
	shr.u64 	%rd39, %rd20, 32;
	st.local.u32 	[%rd38], %rd20;
	add.s32 	%r83, %r83, 1;
	add.s64 	%rd38, %rd38, 4;
	add.s64 	%rd37, %rd37, 4;
	setp.ne.s32 	%p3, %r83, 6;
	@%p3 bra 	$L__BB0_4;
	shr.u32 	%r42, %r4, 23;
	st.local.u32 	[%rd1+24], %rd39;
	and.b32  	%r8, %r42, 31;
	and.b32  	%r43, %r42, 224;
	add.s32 	%r44, %r43, -128;
	shr.u32 	%r45, %r44, 5;
	mul.wide.u32 	%rd21, %r45, 4;
	sub.s64 	%rd8, %rd1, %rd21;
	ld.local.u32 	%r84, [%rd8+24];
	ld.local.u32 	%r85, [%rd8+20];
	setp.eq.s32 	%p4, %r8, 0;
	@%p4 bra 	$L__BB0_7;
	shf.l.wrap.b32 	%r84, %r85, %r84, %r8;
	ld.local.u32 	%r46, [%rd8+16];
	shf.l.wrap.b32 	%r85, %r46, %r85, %r8;
$L__BB0_7:
	shr.u32 	%r47, %r84, 30;
	shf.l.wrap.b32 	%r48, %r85, %r84, 2;
	shl.b32 	%r49, %r85, 2;
	shr.u32 	%r50, %r48, 31;
	add.s32 	%r51, %r50, %r47;
	neg.s32 	%r52, %r51;
	setp.lt.s32 	%p5, %r4, 0;
	selp.b32 	%r86, %r52, %r51, %p5;
	xor.b32  	%r53, %r48, %r4;
	shr.s32 	%r54, %r48, 31;
	xor.b32  	%r55, %r54, %r48;
	xor.b32  	%r56, %r54, %r49;
	cvt.u64.u32 	%rd22, %r55;
	shl.b64 	%rd23, %rd22, 32;
	cvt.u64.u32 	%rd24, %r56;
	or.b64  	%rd25, %rd23, %rd24;
	cvt.rn.f64.s64 	%fd5, %rd25;
	mul.f64 	%fd6, %fd5, 0d3BF921FB54442D19;
	cvt.rn.f32.f64 	%f27, %fd6;
	neg.f32 	%f28, %f27;
	setp.lt.s32 	%p6, %r53, 0;
	selp.f32 	%f65, %f28, %f27, %p6;
$L__BB0_8:
	mul.rn.f32 	%f30, %f65, %f65;
	and.b32  	%r58, %r86, 1;
	setp.eq.b32 	%p7, %r58, 1;
	selp.f32 	%f31, 0f3F800000, %f65, %p7;
	fma.rn.f32 	%f32, %f30, %f31, 0f00000000;
	fma.rn.f32 	%f33, %f30, 0f37CBAC00, 0fBAB607ED;
	selp.f32 	%f34, %f33, 0fB94D4153, %p7;
	selp.f32 	%f35, 0f3D2AAABB, 0f3C0885E4, %p7;
	fma.rn.f32 	%f36, %f34, %f30, %f35;
	selp.f32 	%f37, 0fBEFFFFFF, 0fBE2AAAA8, %p7;
	fma.rn.f32 	%f38, %f36, %f30, %f37;
	fma.rn.f32 	%f39, %f38, %f32, %f31;
	and.b32  	%r59, %r86, 2;
	setp.eq.s32 	%p8, %r59, 0;
	mov.f32 	%f40, 0f00000000;
	sub.f32 	%f41, %f40, %f39;
	selp.f32 	%f9, %f39, %f41, %p8;
	fma.rn.f32 	%f10, %f2, 0f41200000, %f16;
	mul.f32 	%f42, %f10, 0f3F22F983;
	cvt.rni.s32.f32 	%r90, %f42;
	cvt.rn.f32.s32 	%f43, %r90;
	fma.rn.f32 	%f44, %f43, 0fBFC90FDA, %f10;
	fma.rn.f32 	%f45, %f43, 0fB3A22168, %f44;
	fma.rn.f32 	%f66, %f43, 0fA7C234C5, %f45;
	abs.f32 	%f12, %f10;
	setp.ltu.f32 	%p9, %f12, 0f47CE4780;
	@%p9 bra 	$L__BB0_16;
	setp.neu.f32 	%p10, %f12, 0f7F800000;
	@%p10 bra 	$L__BB0_11;
	mov.f32 	%f48, 0f00000000;
	mul.rn.f32 	%f66, %f10, %f48;
	mov.b32 	%r90, 0;
	bra.uni 	$L__BB0_16;
$L__BB0_11:
	mov.b32 	%r18, %f10;
	shl.b32 	%r61, %r18, 8;
	or.b32  	%r19, %r61, -2147483648;
	mov.b64 	%rd42, 0;
	mov.b32 	%r87, 0;
	mov.u64 	%rd40, __cudart_i2opi_f;
	mov.u64 	%rd41, %rd1;
$L__BB0_12:
	.pragma "nounroll";
	ld.global.nc.u32 	%r62, [%rd40];
	mad.wide.u32 	%rd28, %r62, %r19, %rd42;
	shr.u64 	%rd42, %rd28, 32;
	st.local.u32 	[%rd41], %rd28;
	add.s32 	%r87, %r87, 1;
	add.s64 	%rd41, %rd41, 4;
	add.s64 	%rd40, %rd40, 4;
	setp.ne.s32 	%p11, %r87, 6;
	@%p11 bra 	$L__BB0_12;
	shr.u32 	%r63, %r18, 23;
	st.local.u32 	[%rd1+24], %rd42;
	and.b32  	%r22, %r63, 31;
	and.b32  	%r64, %r63, 224;
	add.s32 	%r65, %r64, -128;
	shr.u32 	%r66, %r65, 5;
	mul.wide.u32 	%rd29, %r66, 4;
	sub.s64 	%rd15, %rd1, %rd29;
	ld.local.u32 	%r88, [%rd15+24];
	ld.local.u32 	%r89, [%rd15+20];
	setp.eq.s32 	%p12, %r22, 0;
	@%p12 bra 	$L__BB0_15;
	shf.l.wrap.b32 	%r88, %r89, %r88, %r22;
	ld.local.u32 	%r67, [%rd15+16];
	shf.l.wrap.b32 	%r89, %r67, %r89, %r22;
$L__BB0_15:
	shr.u32 	%r68, %r88, 30;
	shf.l.wrap.b32 	%r69, %r89, %r88, 2;
	shl.b32 	%r70, %r89, 2;
	shr.u32 	%r71, %r69, 31;
	add.s32 	%r72, %r71, %r68;
	neg.s32 	%r73, %r72;
	setp.lt.s32 	%p13, %r18, 0;
	selp.b32 	%r90, %r73, %r72, %p13;
	xor.b32  	%r74, %r69, %r18;
	shr.s32 	%r75, %r69, 31;
	xor.b32  	%r76, %r75, %r69;
	xor.b32  	%r77, %r75, %r70;
	cvt.u64.u32 	%rd30, %r76;
	shl.b64 	%rd31, %rd30, 32;
	cvt.u64.u32 	%rd32, %r77;
	or.b64  	%rd33, %rd31, %rd32;
	cvt.rn.f64.s64 	%fd7, %rd33;
	mul.f64 	%fd8, %fd7, 0d3BF921FB54442D19;
	cvt.rn.f32.f64 	%f46, %fd8;
	neg.f32 	%f47, %f46;
	setp.lt.s32 	%p14, %r74, 0;
	selp.f32 	%f66, %f47, %f46, %p14;
$L__BB0_16:
	cvta.to.global.u64 	%rd34, %rd16;
	add.s32 	%r79, %r90, 1;
	mul.rn.f32 	%f49, %f66, %f66;
	and.b32  	%r80, %r90, 1;
	setp.eq.b32 	%p15, %r80, 1;
	selp.f32 	%f50, %f66, 0f3F800000, %p15;
	fma.rn.f32 	%f51, %f49, %f50, 0f00000000;
	fma.rn.f32 	%f52, %f49, 0f37CBAC00, 0fBAB607ED;
	selp.f32 	%f53, 0fB94D4153, %f52, %p15;
	selp.f32 	%f54, 0f3C0885E4, 0f3D2AAABB, %p15;
	fma.rn.f32 	%f55, %f53, %f49, %f54;
	selp.f32 	%f56, 0fBE2AAAA8, 0fBEFFFFFF, %p15;
	fma.rn.f32 	%f57, %f55, %f49, %f56;
	fma.rn.f32 	%f58, %f57, %f51, %f50;
	and.b32  	%r81, %r79, 2;
	setp.eq.s32 	%p16, %r81, 0;
	mov.f32 	%f59, 0f00000000;
	sub.f32 	%f60, %f59, %f58;
	selp.f32 	%f61, %f58, %f60, %p16;
	mul.f32 	%f62, %f9, %f61;
	mul.f32 	%f63, %f62, 0f3CA3D70A;
	mad.lo.s32 	%r82, %r31, %r2, %r1;
	mul.wide.u32 	%rd35, %r82, 16;
	add.s64 	%rd36, %rd34, %rd35;
	mov.f32 	%f64, 0f3F800000;
	st.global.v4.f32 	[%rd36], {%f1, %f63, %f2, %f64};
	ret;

}


// ===== COMPILED SASS (sm_100) =====

	.target	sm_100

	.elftype	@"ET_EXEC"


//--------------------- .note.nv.tkinfo           --------------------------
	.section	.note.nv.tkinfo,"",@"SHT_NOTE"
	.sectionflags	@"SHF_NOTE_NV_TKINFO"
	.tkinfo
        /*0018*/ 	.word	0x00000002
        /*0030*/ 	.string	""
        /*0030*/ 	.string	"ptxas"
        /*0030*/ 	.string	"Cuda compilation tools, release 13.0, V13.0.88"
        /*0030*/ 	.string	"Build cuda_13.0.r13.0/compiler.36424714_0"
        /*0030*/ 	.string	"-arch sm_100 -m 64 "



//--------------------- .note.nv.cuinfo           --------------------------
	.section	.note.nv.cuinfo,"",@"SHT_NOTE"
	.sectionflags	@"SHF_NOTE_NV_CUINFO"
        /*0018*/ 	.short	0x0002
        /*001a*/ 	.short	0x0064
        /*001c*/ 	.short	0x0082
	.zero		2


//--------------------- .nv.info                  --------------------------
	.section	.nv.info,"",@"SHT_CUDA_INFO"
	.align	4


	//----- nvinfo : EIATTR_REGCOUNT
	.align		4
        /*0000*/ 	.byte	0x04, 0x2f
        /*0002*/ 	.short	(.L_2 - .L_1)
	.align		4
.L_1:
        /*0004*/ 	.word	index@(_Z8sinewaveP6float4jjf)
        /*0008*/ 	.word	0x00000014


	//----- nvinfo : EIATTR_FRAME_SIZE
	.align		4
.L_2:
        /*000c*/ 	.byte	0x04, 0x11
        /*000e*/ 	.short	(.L_4 - .L_3)
	.align		4
.L_3:
        /*0010*/ 	.word	index@($__internal_0_$__cuda_sm3x_div_rn_noftz_f32_slowpath)
        /*0014*/ 	.word	0x00000020


	//----- nvinfo : EIATTR_FRAME_SIZE
	.align		4
.L_4:
        /*0018*/ 	.byte	0x04, 0x11
        /*001a*/ 	.short	(.L_6 - .L_5)
	.align		4
.L_5:
        /*001c*/ 	.word	index@(_Z8sinewaveP6float4jjf)
        /*0020*/ 	.word	0x00000020


	//----- nvinfo : EIATTR_MIN_STACK_SIZE
	.align		4
.L_6:
        /*0024*/ 	.byte	0x04, 0x12
        /*0026*/ 	.short	(.L_8 - .L_7)
	.align		4
.L_7:
        /*0028*/ 	.word	index@(_Z8sinewaveP6float4jjf)
        /*002c*/ 	.word	0x00000020
.L_8:


//--------------------- .nv.compat                --------------------------
	.section	.nv.compat,"",@"SHT_CUDA_COMPAT_INFO"
	.align	4
        /*0000*/ 	.byte	0x02, 0x09, 0x00, 0x00, 0x02, 0x02, 0x01, 0x00, 0x02, 0x05, 0x05, 0x00, 0x03, 0x07, 0x01, 0x01
        /*0010*/ 	.byte	0x02, 0x03, 0x00, 0x00, 0x02, 0x06, 0x01, 0x00, 0x04, 0x0b, 0x08, 0x00, 0x01, 0x00, 0x00, 0x00
        /*0020*/ 	.byte	0x00, 0x00, 0x00, 0x00


//--------------------- .nv.info._Z8sinewaveP6float4jjf --------------------------
	.section	.nv.info._Z8sinewaveP6float4jjf,"",@"SHT_CUDA_INFO"
	.sectionflags	@""
	.align	4


	//----- nvinfo : EIATTR_CUDA_API_VERSION
	.align		4
        /*0000*/ 	.byte	0x04, 0x37
        /*0002*/ 	.short	(.L_10 - .L_9)
.L_9:
        /*0004*/ 	.word	0x00000082


	//----- nvinfo : EIATTR_KPARAM_INFO
	.align		4
.L_10:
        /*0008*/ 	.byte	0x04, 0x17
        /*000a*/ 	.short	(.L_12 - .L_11)
.L_11:
        /*000c*/ 	.word	0x00000000
        /*0010*/ 	.short	0x0003
        /*0012*/ 	.short	0x0010
        /*0014*/ 	.byte	0x00, 0xf0, 0x11, 0x00


	//----- nvinfo : EIATTR_KPARAM_INFO
	.align		4
.L_12:
        /*0018*/ 	.byte	0x04, 0x17
        /*001a*/ 	.short	(.L_14 - .L_13)
.L_13:
        /*001c*/ 	.word	0x00000000
        /*0020*/ 	.short	0x0002
        /*0022*/ 	.short	0x000c
        /*0024*/ 	.byte	0x00, 0xf0, 0x11, 0x00


	//----- nvinfo : EIATTR_KPARAM_INFO
	.align		4
.L_14:
        /*0028*/ 	.byte	0x04, 0x17
        /*002a*/ 	.short	(.L_16 - .L_15)
.L_15:
        /*002c*/ 	.word	0x00000000
        /*0030*/ 	.short	0x0001
        /*0032*/ 	.short	0x0008
        /*0034*/ 	.byte	0x00, 0xf0, 0x11, 0x00


	//----- nvinfo : EIATTR_KPARAM_INFO
	.align		4
.L_16:
        /*0038*/ 	.byte	0x04, 0x17
        /*003a*/ 	.short	(.L_18 - .L_17)
.L_17:
        /*003c*/ 	.word	0x00000000
        /*0040*/ 	.short	0x0000
        /*0042*/ 	.short	0x0000
        /*0044*/ 	.byte	0x00, 0xf5, 0x21, 0x00


	//----- nvinfo : EIATTR_SPARSE_MMA_MASK
	.align		4
.L_18:
        /*0048*/ 	.byte	0x03, 0x50
        /*004a*/ 	.short	0x0000


	//----- nvinfo : EIATTR_MAXREG_COUNT
	.align		4
        /*004c*/ 	.byte	0x03, 0x1b
        /*004e*/ 	.short	0x00ff


	//----- nvinfo : EIATTR_MERCURY_ISA_VERSION
	.align		4
        /*0050*/ 	.byte	0x03, 0x5f
        /*0052*/ 	.short	0x0101


	//----- nvinfo : EIATTR_VRC_CTA_INIT_COUNT
	.align		4
        /*0054*/ 	.byte	0x02, 0x4a
	.zero		1
	.zero		1


	//----- nvinfo : EIATTR_EXIT_INSTR_OFFSETS
	.align		4
        /*0058*/ 	.byte	0x04, 0x1c
        /*005a*/ 	.short	(.L_20 - .L_19)


	//   ....[0]....
.L_19:
        /*005c*/ 	.word	0x00000e20


	//----- nvinfo : EIATTR_CRS_STACK_SIZE
	.align		4
.L_20:
        /*0060*/ 	.byte	0x04, 0x1e
        /*0062*/ 	.short	(.L_22 - .L_21)
.L_21:
        /*0064*/ 	.word	0x00000000


	//----- nvinfo : EIATTR_CBANK_PARAM_SIZE
	.align		4
.L_22:
        /*0068*/ 	.byte	0x03, 0x19
        /*006a*/ 	.short	0x0014


	//----- nvinfo : EIATTR_PARAM_CBANK
	.align		4
        /*006c*/ 	.byte	0x04, 0x0a
        /*006e*/ 	.short	(.L_24 - .L_23)
	.align		4
.L_23:
        /*0070*/ 	.word	index@(.nv.constant0._Z8sinewaveP6float4jjf)
        /*0074*/ 	.short	0x0380
        /*0076*/ 	.short	0x0014


	//----- nvinfo : EIATTR_SW_WAR
	.align		4
.L_24:
        /*0078*/ 	.byte	0x04, 0x36
        /*007a*/ 	.short	(.L_26 - .L_25)
.L_25:
        /*007c*/ 	.word	0x00000008
.L_26:


//--------------------- .nv.callgraph             --------------------------
	.section	.nv.callgraph,"",@"SHT_CUDA_CALLGRAPH"
	.align	4
	.sectionentsize	8
	.align		4
        /*0000*/ 	.word	0x00000000
	.align		4
        /*0004*/ 	.word	0xffffffff
	.align		4
        /*0008*/ 	.word	0x00000000
	.align		4
        /*000c*/ 	.word	0xfffffffe
	.align		4
        /*0010*/ 	.word	0x00000000
	.align		4
        /*0014*/ 	.word	0xfffffffd
	.align		4
        /*0018*/ 	.word	0x00000000
	.align		4
        /*001c*/ 	.word	0xfffffffc


//--------------------- .nv.constant4             --------------------------
	.section	.nv.constant4,"a",@progbits
	.align	8
	.align		8
.nv.constant4:
        /*0000*/ 	.dword	__cudart_i2opi_f


//--------------------- .text._Z8sinewaveP6float4jjf --------------------------
	.section	.text._Z8sinewaveP6float4jjf,"ax",@progbits
	.align	128
        .global         _Z8sinewaveP6float4jjf
        .type           _Z8sinewaveP6float4jjf,@function
        .size           _Z8sinewaveP6float4jjf,(.L_x_22 - _Z8sinewaveP6float4jjf)
        .other          _Z8sinewaveP6float4jjf,@"STO_CUDA_ENTRY STV_DEFAULT"
_Z8sinewaveP6float4jjf:
.text._Z8sinewaveP6float4jjf:
[----:B------:R-:W0:Y:S01]  /*0000*/  LDC R1, c[0x0][0x37c] ;  /* 0x0000df00ff017b82 */ /* 0x000e220000000800 */
[----:B------:R-:W1:Y:S01]  /*0010*/  S2R R0, SR_TID.X ;  /* 0x0000000000007919 */ /* 0x000e620000002100 */
[----:B------:R-:W2:Y:S06]  /*0020*/  LDCU UR5, c[0x0][0x388] ;  /* 0x00007100ff0577ac */ /* 0x000eac0008000800 */
[----:B------:R-:W1:Y:S01]  /*0030*/  S2UR UR4, SR_CTAID.X ;  /* 0x00000000000479c3 */ /* 0x000e620000002500 */
[----:B------:R-:W-:Y:S01]  /*0040*/  BSSY.RECONVERGENT B0, `(.L_x_0) ;  /* 0x0000015000007945 */ /* 0x000fe20003800200 */
[----:B------:R-:W3:Y:S01]  /*0050*/  S2R R9, SR_TID.Y ;  /* 0x0000000000097919 */ /* 0x000ee20000002200 */
[----:B0-----:R-:W-:-:S05]  /*0060*/  VIADD R1, R1, 0xffffffe0 ;  /* 0xffffffe001017836 */ /* 0x001fca0000000000 */
[----:B------:R-:W1:Y:S08]  /*0070*/  LDC R7, c[0x0][0x360] ;  /* 0x0000d800ff077b82 */ /* 0x000e700000000800 */
[----:B------:R-:W3:Y:S01]  /*0080*/  LDC R10, c[0x0][0x364] ;  /* 0x0000d900ff0a7b82 */ /* 0x000ee20000000800 */
[----:B--2---:R-:W-:-:S04]  /*0090*/  I2FP.F32.U32 R3, UR5 ;  /* 0x0000000500037c45 */ /* 0x004fc80008201000 */
[----:B------:R-:W0:Y:S03]  /*00a0*/  MUFU.RCP R2, R3 ;  /* 0x0000000300027308 */ /* 0x000e260000001000 */
[----:B------:R-:W3:Y:S01]  /*00b0*/  S2UR UR5, SR_CTAID.Y ;  /* 0x00000000000579c3 */ /* 0x000ee20000002600 */
[----:B-1----:R-:W-:-:S05]  /*00c0*/  IMAD R7, R7, UR4, R0 ;  /* 0x0000000407077c24 */ /* 0x002fca000f8e0200 */
[----:B------:R-:W-:Y:S01]  /*00d0*/  I2FP.F32.U32 R0, R7 ;  /* 0x0000000700007245 */ /* 0x000fe20000201000 */
[----:B0-----:R-:W-:-:S03]  /*00e0*/  FFMA R5, -R3, R2, 1 ;  /* 0x3f80000003057423 */ /* 0x001fc60000000102 */
[----:B------:R-:W0:Y:S01]  /*00f0*/  FCHK P0, R0, R3 ;  /* 0x0000000300007302 */ /* 0x000e220000000000 */
[----:B------:R-:W-:-:S04]  /*0100*/  FFMA R5, R2, R5, R2 ;  /* 0x0000000502057223 */ /* 0x000fc80000000002 */
[----:B------:R-:W-:Y:S01]  /*0110*/  FFMA R2, R0, R5, RZ ;  /* 0x0000000500027223 */ /* 0x000fe200000000ff */
[----:B---3--:R-:W-:-:S03]  /*0120*/  IMAD R10, R10, UR5, R9 ;  /* 0x000000050a0a7c24 */ /* 0x008fc6000f8e0209 */
[----:B------:R-:W-:-:S04]  /*0130*/  FFMA R4, -R3, R2, R0 ;  /* 0x0000000203047223 */ /* 0x000fc80000000100 */
[----:B------:R-:W-:Y:S01]  /*0140*/  FFMA R2, R5, R4, R2 ;  /* 0x0000000405027223 */ /* 0x000fe20000000002 */
[----:B0-----:R-:W-:Y:S06]  /*0150*/  @!P0 BRA `(.L_x_1) ;  /* 0x00000000000c8947 */ /* 0x001fec0003800000 */
[----:B------:R-:W-:-:S07]  /*0160*/  MOV R4, 0x180 ;  /* 0x0000018000047802 */ /* 0x000fce0000000f00 */
[----:B------:R-:W-:Y:S05]  /*0170*/  CALL.REL.NOINC `($__internal_0_$__cuda_sm3x_div_rn_noftz_f32_slowpath) ;  /* 0x0000000c002c7944 */ /* 0x000fea0003c00000 */
[----:B------:R-:W-:-:S07]  /*0180*/  IMAD.MOV.U32 R2, RZ, RZ, R0 ;  /* 0x000000ffff027224 */ /* 0x000fce00078e0000 */
.L_x_1:
[----:B------:R-:W-:Y:S05]  /*0190*/  BSYNC.RECONVERGENT B0 ;  /* 0x0000000000007941 */ /* 0x000fea0003800200 */
.L_x_0:
[----:B------:R-:W0:Y:S01]  /*01a0*/  LDCU UR4, c[0x0][0x38c] ;  /* 0x00007180ff0477ac */ /* 0x000e220008000800 */
[----:B------:R-:W-:Y:S01]  /*01b0*/  I2FP.F32.U32 R0, R10 ;  /* 0x0000000a00007245 */ /* 0x000fe20000201000 */
[----:B------:R-:W-:Y:S01]  /*01c0*/  BSSY.RECONVERGENT B0, `(.L_x_2) ;  /* 0x000000d000007945 */ /* 0x000fe20003800200 */
[----:B0-----:R-:W-:-:S04]  /*01d0*/  I2FP.F32.U32 R3, UR4 ;  /* 0x0000000400037c45 */ /* 0x001fc80008201000 */
[----:B------:R-:W0:Y:S08]  /*01e0*/  MUFU.RCP R4, R3 ;  /* 0x0000000300047308 */ /* 0x000e300000001000 */
[----:B------:R-:W1:Y:S01]  /*01f0*/  FCHK P0, R0, R3 ;  /* 0x0000000300007302 */ /* 0x000e620000000000 */
[----:B0-----:R-:W-:-:S04]  /*0200*/  FFMA R5, -R3, R4, 1 ;  /* 0x3f80000003057423 */ /* 0x001fc80000000104 */
[----:B------:R-:W-:-:S04]  /*0210*/  FFMA R5, R4, R5, R4 ;  /* 0x0000000504057223 */ /* 0x000fc80000000004 */
[----:B------:R-:W-:-:S04]  /*0220*/  FFMA R4, R0, R5, RZ ;  /* 0x0000000500047223 */ /* 0x000fc800000000ff */
[----:B------:R-:W-:-:S04]  /*0230*/  FFMA R6, -R3, R4, R0 ;  /* 0x0000000403067223 */ /* 0x000fc80000000100 */
[----:B------:R-:W-:Y:S01]  /*0240*/  FFMA R8, R5, R6, R4 ;  /* 0x0000000605087223 */ /* 0x000fe20000000004 */
[----:B-1----:R-:W-:Y:S06]  /*0250*/  @!P0 BRA `(.L_x_3) ;  /* 0x00000000000c8947 */ /* 0x002fec0003800000 */
[----:B------:R-:W-:-:S07]  /*0260*/  MOV R4, 0x280 ;  /* 0x0000028000047802 */ /* 0x000fce0000000f00 */
[----:B------:R-:W-:Y:S05]  /*0270*/  CALL.REL.NOINC `($__internal_0_$__cuda_sm3x_div_rn_noftz_f32_slowpath) ;  /* 0x0000000800ec7944 */ /* 0x000fea0003c00000 */
[----:B------:R-:W-:-:S07]  /*0280*/  IMAD.MOV.U32 R8, RZ, RZ, R0 ;  /* 0x000000ffff087224 */ /* 0x000fce00078e0000 */
.L_x_3:
[----:B------:R-:W-:Y:S05]  /*0290*/  BSYNC.RECONVERGENT B0 ;  /* 0x0000000000007941 */ /* 0x000fea0003800200 */
.L_x_2:
[----:B------:R-:W0:Y:S01]  /*02a0*/  F2F.F64.F32 R2, R2 ;  /* 0x0000000200027310 */ /* 0x000e220000201800 */
[----:B------:R-:W-:Y:S01]  /*02b0*/  IMAD.MOV.U32 R14, RZ, RZ, 0x0 ;  /* 0x00000000ff0e7424 */ /* 0x000fe200078e00ff */
[----:B------:R-:W1:Y:S01]  /*02c0*/  LDC R9, c[0x0][0x390] ;  /* 0x0000e400ff097b82 */ /* 0x000e620000000800 */
[----:B------:R-:W-:Y:S01]  /*02d0*/  IMAD.MOV.U32 R15, RZ, RZ, 0x40000000 ;  /* 0x40000000ff0f7424 */ /* 0x000fe200078e00ff */
[----:B------:R-:W2:Y:S01]  /*02e0*/  LDCU.64 UR6, c[0x0][0x358] ;  /* 0x00006b00ff0677ac */ /* 0x000ea20008000a00 */
[----:B------:R-:W-:Y:S03]  /*02f0*/  BSSY.RECONVERGENT B0, `(.L_x_4) ;  /* 0x0000046000007945 */ /* 0x000fe60003800200 */
[----:B------:R-:W3:Y:S01]  /*0300*/  F2F.F64.F32 R12, R8 ;  /* 0x00000008000c7310 */ /* 0x000ee20000201800 */
[-C--:B0-----:R-:W-:Y:S02]  /*0310*/  DFMA R4, R2, R14.reuse, -1 ;  /* 0xbff000000204742b */ /* 0x081fe4000000000e */
[----:B---3--:R-:W-:-:S08]  /*0320*/  DFMA R12, R12, R14, -1 ;  /* 0xbff000000c0c742b */ /* 0x008fd0000000000e */
[----:B------:R-:W1:Y:S08]  /*0330*/  F2F.F32.F64 R4, R4 ;  /* 0x0000000400047310 */ /* 0x000e700000301000 */
[----:B------:R0:W3:Y:S01]  /*0340*/  F2F.F32.F64 R6, R12 ;  /* 0x0000000c00067310 */ /* 0x0000e20000301000 */
[----:B-1----:R-:W-:-:S04]  /*0350*/  FFMA R11, R4, 10, R9 ;  /* 0x41200000040b7823 */ /* 0x002fc80000000009 */
[C---:B------:R-:W-:Y:S01]  /*0360*/  FMUL R0, R11.reuse, 0.63661974668502807617 ;  /* 0x3f22f9830b007820 */ /* 0x040fe20000400000 */
[----:B------:R-:W-:-:S05]  /*0370*/  FSETP.GE.AND P0, PT, |R11|, 105615, PT ;  /* 0x47ce47800b00780b */ /* 0x000fca0003f06200 */
[----:B------:R-:W1:Y:S02]  /*0380*/  F2I.NTZ R0, R0 ;  /* 0x0000000000007305 */ /* 0x000e640000203100 */
[----:B-1----:R-:W-:-:S05]  /*0390*/  I2FP.F32.S32 R14, R0 ;  /* 0x00000000000e7245 */ /* 0x002fca0000201400 */
[----:B------:R-:W-:-:S04]  /*03a0*/  FFMA R3, R14, -1.5707962512969970703, R11 ;  /* 0xbfc90fda0e037823 */ /* 0x000fc8000000000b */
[----:B------:R-:W-:-:S04]  /*03b0*/  FFMA R3, R14, -7.5497894158615963534e-08, R3 ;  /* 0xb3a221680e037823 */ /* 0x000fc80000000003 */
[----:B------:R-:W-:Y:S01]  /*03c0*/  FFMA R3, R14, -5.3903029534742383927e-15, R3 ;  /* 0xa7c234c50e037823 */ /* 0x000fe20000000003 */
[----:B0-23--:R-:W-:Y:S06]  /*03d0*/  @!P0 BRA `(.L_x_5) ;  /* 0x0000000000dc8947 */ /* 0x00dfec0003800000 */
[----:B------:R-:W-:-:S13]  /*03e0*/  FSETP.NEU.AND P0, PT, |R11|, +INF , PT ;  /* 0x7f8000000b00780b */ /* 0x000fda0003f0d200 */
[----:B------:R-:W-:Y:S01]  /*03f0*/  @!P0 FMUL R3, RZ, R11 ;  /* 0x0000000bff038220 */ /* 0x000fe20000400000 */
[----:B------:R-:W-:Y:S01]  /*0400*/  @!P0 IMAD.MOV.U32 R0, RZ, RZ, RZ ;  /* 0x000000ffff008224 */ /* 0x000fe200078e00ff */
[----:B------:R-:W-:Y:S06]  /*0410*/  @!P0 BRA `(.L_x_5) ;  /* 0x0000000000cc8947 */ /* 0x000fec0003800000 */
[----:B------:R-:W-:Y:S01]  /*0420*/  IMAD.SHL.U32 R2, R11, 0x100, RZ ;  /* 0x000001000b027824 */ /* 0x000fe200078e00ff */
[----:B------:R-:W0:Y:S01]  /*0430*/  LDCU.64 UR8, c[0x4][URZ] ;  /* 0x01000000ff0877ac */ /* 0x000e220008000a00 */
[----:B------:R-:W-:Y:S02]  /*0440*/  IMAD.MOV.U32 R8, RZ, RZ, RZ ;  /* 0x000000ffff087224 */ /* 0x000fe400078e00ff */
[----:B------:R-:W-:Y:S01]  /*0450*/  IMAD.MOV.U32 R0, RZ, RZ, R1 ;  /* 0x000000ffff007224 */ /* 0x000fe200078e0001 */
[----:B------:R-:W-:Y:S01]  /*0460*/  LOP3.LUT R15, R2, 0x80000000, RZ, 0xfc, !PT ;  /* 0x80000000020f7812 */ /* 0x000fe200078efcff */
[----:B------:R-:W-:Y:S01]  /*0470*/  UMOV UR5, URZ ;  /* 0x000000ff00057c82 */ /* 0x000fe20008000000 */
[----:B------:R-:W-:-:S05]  /*0480*/  UMOV UR4, URZ ;  /* 0x000000ff00047c82 */ /* 0x000fca0008000000 */
.L_x_6:
[----:B0-----:R-:W-:Y:S02]  /*0490*/  IMAD.U32 R12, RZ, RZ, UR8 ;  /* 0x00000008ff0c7e24 */ /* 0x001fe4000f8e00ff */
[----:B------:R-:W-:-:S05]  /*04a0*/  IMAD.U32 R13, RZ, RZ, UR9 ;  /* 0x00000009ff0d7e24 */ /* 0x000fca000f8e00ff */
[----:B------:R-:W2:Y:S01]  /*04b0*/  LDG.E.CONSTANT R2, desc[UR6][R12.64] ;  /* 0x000000060c027981 */ /* 0x000ea2000c1e9900 */
[----:B------:R-:W-:Y:S02]  /*04c0*/  UIADD3 UR8, UP0, UPT, UR8, 0x4, URZ ;  /* 0x0000000408087890 */ /* 0x000fe4000ff1e0ff */
[----:B------:R-:W-:Y:S02]  /*04d0*/  UIADD3 UR4, UPT, UPT, UR4, 0x1, URZ ;  /* 0x0000000104047890 */ /* 0x000fe4000fffe0ff */
[----:B------:R-:W-:Y:S02]  /*04e0*/  UIADD3.X UR9, UPT, UPT, URZ, UR9, URZ, UP0, !UPT ;  /* 0x00000009ff097290 */ /* 0x000fe400087fe4ff */
[----:B------:R-:W-:Y:S01]  /*04f0*/  UISETP.NE.AND UP0, UPT, UR4, 0x6, UPT ;  /* 0x000000060400788c */ /* 0x000fe2000bf05270 */
[----:B--2---:R-:W-:-:S03]  /*0500*/  IMAD.WIDE.U32 R2, R2, R15, RZ ;  /* 0x0000000f02027225 */ /* 0x004fc600078e00ff */
[----:B------:R-:W-:-:S04]  /*0510*/  IADD3 R5, P0, PT, R2, R8, RZ ;  /* 0x0000000802057210 */ /* 0x000fc80007f1e0ff */
[----:B------:R-:W-:Y:S01]  /*0520*/  IADD3.X R8, PT, PT, R3, UR5, RZ, P0, !PT ;  /* 0x0000000503087c10 */ /* 0x000fe200087fe4ff */
[----:B------:R0:W-:Y:S02]  /*0530*/  STL [R0], R5 ;  /* 0x0000000500007387 */ /* 0x0001e40000100800 */
[----:B0-----:R-:W-:Y:S01]  /*0540*/  VIADD R0, R0, 0x4 ;  /* 0x0000000400007836 */ /* 0x001fe20000000000 */
[----:B------:R-:W-:Y:S06]  /*0550*/  BRA.U UP0, `(.L_x_6) ;  /* 0xfffffffd00cc7547 */ /* 0x000fec000b83ffff */
[----:B------:R-:W-:Y:S01]  /*0560*/  SHF.R.U32.HI R5, RZ, 0x17, R11 ;  /* 0x00000017ff057819 */ /* 0x000fe2000001160b */
[----:B------:R0:W-:Y:S03]  /*0570*/  STL [R1+0x18], R8 ;  /* 0x0000180801007387 */ /* 0x0001e60000100800 */
[C---:B------:R-:W-:Y:S02]  /*0580*/  LOP3.LUT R0, R5.reuse, 0xe0, RZ, 0xc0, !PT ;  /* 0x000000e005007812 */ /* 0x040fe400078ec0ff */
[----:B------:R-:W-:-:S03]  /*0590*/  LOP3.LUT P0, RZ, R5, 0x1f, RZ, 0xc0, !PT ;  /* 0x0000001f05ff7812 */ /* 0x000fc6000780c0ff */
[----:B------:R-:W-:-:S05]  /*05a0*/  VIADD R0, R0, 0xffffff80 ;  /* 0xffffff8000007836 */ /* 0x000fca0000000000 */
[----:B------:R-:W-:-:S05]  /*05b0*/  SHF.R.U32.HI R0, RZ, 0x5, R0 ;  /* 0x00000005ff007819 */ /* 0x000fca0000011600 */
[----:B------:R-:W-:-:S05]  /*05c0*/  IMAD R14, R0, -0x4, R1 ;  /* 0xfffffffc000e7824 */ /* 0x000fca00078e0201 */
[----:B------:R-:W2:Y:S04]  /*05d0*/  LDL R0, [R14+0x18] ;  /* 0x000018000e007983 */ /* 0x000ea80000100800 */
[----:B------:R-:W2:Y:S04]  /*05e0*/  LDL R3, [R14+0x14] ;  /* 0x000014000e037983 */ /* 0x000ea80000100800 */
[----:B------:R-:W3:Y:S01]  /*05f0*/  @P0 LDL R2, [R14+0x10] ;  /* 0x000010000e020983 */ /* 0x000ee20000100800 */
[----:B------:R-:W-:Y:S01]  /*0600*/  LOP3.LUT R5, R5, 0x1f, RZ, 0xc0, !PT ;  /* 0x0000001f05057812 */ /* 0x000fe200078ec0ff */
[----:B------:R-:W-:Y:S01]  /*0610*/  UMOV UR4, 0x54442d19 ;  /* 0x54442d1900047882 */ /* 0x000fe20000000000 */
[----:B------:R-:W-:-:S02]  /*0620*/  UMOV UR5, 0x3bf921fb ;  /* 0x3bf921fb00057882 */ /* 0x000fc40000000000 */
[-C--:B--2---:R-:W-:Y:S02]  /*0630*/  @P0 SHF.L.W.U32.HI R0, R3, R5.reuse, R0 ;  /* 0x0000000503000219 */ /* 0x084fe40000010e00 */
[----:B---3--:R-:W-:Y:S02]  /*0640*/  @P0 SHF.L.W.U32.HI R3, R2, R5, R3 ;  /* 0x0000000502030219 */ /* 0x008fe40000010e03 */
[----:B------:R-:W-:Y:S02]  /*0650*/  ISETP.GE.AND P0, PT, R11, RZ, PT ;  /* 0x000000ff0b00720c */ /* 0x000fe40003f06270 */
[C---:B------:R-:W-:Y:S01]  /*0660*/  SHF.L.W.U32.HI R2, R3.reuse, 0x2, R0 ;  /* 0x0000000203027819 */ /* 0x040fe20000010e00 */
[----:B------:R-:W-:-:S03]  /*0670*/  IMAD.SHL.U32 R3, R3, 0x4, RZ ;  /* 0x0000000403037824 */ /* 0x000fc600078e00ff */
[----:B------:R-:W-:Y:S02]  /*0680*/  SHF.R.S32.HI R5, RZ, 0x1f, R2 ;  /* 0x0000001fff057819 */ /* 0x000fe40000011402 */
[----:B------:R-:W-:Y:S02]  /*0690*/  LOP3.LUT R11, R2, R11, RZ, 0x3c, !PT ;  /* 0x0000000b020b7212 */ /* 0x000fe400078e3cff */
[C---:B------:R-:W-:Y:S02]  /*06a0*/  LOP3.LUT R12, R5.reuse, R3, RZ, 0x3c, !PT ;  /* 0x00000003050c7212 */ /* 0x040fe400078e3cff */
[----:B------:R-:W-:Y:S02]  /*06b0*/  LOP3.LUT R13, R5, R2, RZ, 0x3c, !PT ;  /* 0x00000002050d7212 */ /* 0x000fe400078e3cff */
[----:B------:R-:W-:Y:S02]  /*06c0*/  SHF.R.U32.HI R3, RZ, 0x1e, R0 ;  /* 0x0000001eff037819 */ /* 0x000fe40000011600 */
[----:B------:R-:W-:-:S02]  /*06d0*/  ISETP.GE.AND P1, PT, R11, RZ, PT ;  /* 0x000000ff0b00720c */ /* 0x000fc40003f26270 */
[----:B------:R-:W1:Y:S01]  /*06e0*/  I2F.F64.S64 R12, R12 ;  /* 0x0000000c000c7312 */ /* 0x000e620000301c00 */
[----:B------:R-:W-:-:S05]  /*06f0*/  LEA.HI R0, R2, R3, RZ, 0x1 ;  /* 0x0000000302007211 */ /* 0x000fca00078f08ff */
[----:B------:R-:W-:-:S04]  /*0700*/  IMAD.MOV R2, RZ, RZ, -R0 ;  /* 0x000000ffff027224 */ /* 0x000fc800078e0a00 */
[----:B------:R-:W-:Y:S01]  /*0710*/  @!P0 IMAD.MOV.U32 R0, RZ, RZ, R2 ;  /* 0x000000ffff008224 */ /* 0x000fe200078e0002 */
[----:B-1----:R-:W-:-:S10]  /*0720*/  DMUL R14, R12, UR4 ;  /* 0x000000040c0e7c28 */ /* 0x002fd40008000000 */
[----:B------:R-:W1:Y:S02]  /*0730*/  F2F.F32.F64 R14, R14 ;  /* 0x0000000e000e7310 */ /* 0x000e640000301000 */
[----:B01----:R-:W-:-:S07]  /*0740*/  FSEL R3, -R14, R14, !P1 ;  /* 0x0000000e0e037208 */ /* 0x003fce0004800100 */
.L_x_5:
[----:B------:R-:W-:Y:S05]  /*0750*/  BSYNC.RECONVERGENT B0 ;  /* 0x0000000000007941 */ /* 0x000fea0003800200 */
.L_x_4:
[----:B------:R-:W-:Y:S01]  /*0760*/  FFMA R9, R6, 10, R9 ;  /* 0x4120000006097823 */ /* 0x000fe20000000009 */
[----:B------:R-:W-:Y:S01]  /*0770*/  LOP3.LUT R12, R0, 0x1, RZ, 0xc0, !PT ;  /* 0x00000001000c7812 */ /* 0x000fe200078ec0ff */
[----:B------:R-:W-:Y:S02]  /*0780*/  IMAD.MOV.U32 R11, RZ, RZ, 0x37cbac00 ;  /* 0x37cbac00ff0b7424 */ /* 0x000fe400078e00ff */
[----:B------:R-:W-:Y:S01]  /*0790*/  FMUL R5, R3, R3 ;  /* 0x0000000303057220 */ /* 0x000fe20000400000 */
[----:B------:R-:W-:Y:S01]  /*07a0*/  FMUL R2, R9, 0.63661974668502807617 ;  /* 0x3f22f98309027820 */ /* 0x000fe20000400000 */
[----:B------:R-:W-:Y:S01]  /*07b0*/  ISETP.NE.U32.AND P0, PT, R12, 0x1, PT ;  /* 0x000000010c00780c */ /* 0x000fe20003f05070 */
[----:B------:R-:W-:Y:S02]  /*07c0*/  IMAD.MOV.U32 R12, RZ, RZ, 0x3d2aaabb ;  /* 0x3d2aaabbff0c7424 */ /* 0x000fe400078e00ff */
[----:B------:R-:W-:Y:S01]  /*07d0*/  FFMA R8, R5, R11, -0.0013887860113754868507 ;  /* 0xbab607ed05087423 */ /* 0x000fe2000000000b */
[----:B------:R-:W-:Y:S01]  /*07e0*/  IMAD.MOV.U32 R13, RZ, RZ, 0x3effffff ;  /* 0x3effffffff0d7424 */ /* 0x000fe200078e00ff */
[----:B------:R-:W-:Y:S01]  /*07f0*/  LOP3.LUT P1, RZ, R0, 0x2, RZ, 0xc0, !PT ;  /* 0x0000000200ff7812 */ /* 0x000fe2000782c0ff */
[----:B------:R-:W0:Y:S01]  /*0800*/  F2I.NTZ R2, R2 ;  /* 0x0000000200027305 */ /* 0x000e220000203100 */
[----:B------:R-:W-:Y:S01]  /*0810*/  FSEL R12, R12, 0.0083327032625675201416, !P0 ;  /* 0x3c0885e40c0c7808 */ /* 0x000fe20004000000 */
[----:B------:R-:W-:Y:S01]  /*0820*/  BSSY.RECONVERGENT B0, `(.L_x_7) ;  /* 0x0000046000007945 */ /* 0x000fe20003800200 */
[----:B------:R-:W-:-:S02]  /*0830*/  FSEL R8, R8, -0.00019574658654164522886, !P0 ;  /* 0xb94d415308087808 */ /* 0x000fc40004000000 */
[----:B------:R-:W-:-:S03]  /*0840*/  FSEL R0, R3, 1, P0 ;  /* 0x3f80000003007808 */ /* 0x000fc60000000000 */
[----:B------:R-:W-:Y:S01]  /*0850*/  FFMA R8, R5, R8, R12 ;  /* 0x0000000805087223 */ /* 0x000fe2000000000c */
[----:B------:R-:W-:Y:S02]  /*0860*/  FSEL R12, -R13, -0.16666662693023681641, !P0 ;  /* 0xbe2aaaa80d0c7808 */ /* 0x000fe40004000100 */
[----:B------:R-:W-:-:S03]  /*0870*/  FSETP.GE.AND P0, PT, |R9|, 105615, PT ;  /* 0x47ce47800900780b */ /* 0x000fc60003f06200 */
[C---:B------:R-:W-:Y:S01]  /*0880*/  FFMA R8, R5.reuse, R8, R12 ;  /* 0x0000000805087223 */ /* 0x040fe2000000000c */
[----:B0-----:R-:W-:Y:S01]  /*0890*/  I2FP.F32.S32 R16, R2 ;  /* 0x0000000200107245 */ /* 0x001fe20000201400 */
[----:B------:R-:W-:-:S04]  /*08a0*/  FFMA R5, R5, R0, RZ ;  /* 0x0000000005057223 */ /* 0x000fc800000000ff */
[----:B------:R-:W-:Y:S01]  /*08b0*/  FFMA R3, R16, -1.5707962512969970703, R9 ;  /* 0xbfc90fda10037823 */ /* 0x000fe20000000009 */
[----:B------:R-:W-:-:S03]  /*08c0*/  FFMA R14, R5, R8, R0 ;  /* 0x00000008050e7223 */ /* 0x000fc60000000000 */
[----:B------:R-:W-:Y:S01]  /*08d0*/  FFMA R3, R16, -7.5497894158615963534e-08, R3 ;  /* 0xb3a2216810037823 */ /* 0x000fe20000000003 */
[----:B------:R-:W-:-:S03]  /*08e0*/  @P1 FADD R14, RZ, -R14 ;  /* 0x8000000eff0e1221 */ /* 0x000fc60000000000 */
[----:B------:R-:W-:Y:S01]  /*08f0*/  FFMA R0, R16, -5.3903029534742383927e-15, R3 ;  /* 0xa7c234c510007823 */ /* 0x000fe20000000003 */
[----:B------:R-:W-:Y:S06]  /*0900*/  @!P0 BRA `(.L_x_8) ;  /* 0x0000000000dc8947 */ /* 0x000fec0003800000 */
        /* <DEDUP_REMOVED lines=11> */
.L_x_9:
        /* <DEDUP_REMOVED lines=44> */
.L_x_8:
[----:B------:R-:W-:Y:S05]  /*0c80*/  BSYNC.RECONVERGENT B0 ;  /* 0x0000000000007941 */ /* 0x000fea0003800200 */
.L_x_7:
[----:B------:R-:W-:Y:S01]  /*0c90*/  FMUL R5, R0, R0 ;  /* 0x0000000000057220 */ /* 0x000fe20000400000 */
[C---:B------:R-:W-:Y:S01]  /*0ca0*/  LOP3.LUT R3, R2.reuse, 0x1, RZ, 0xc0, !PT ;  /* 0x0000000102037812 */ /* 0x040fe200078ec0ff */
[----:B------:R-:W-:Y:S01]  /*0cb0*/  IMAD.MOV.U32 R12, RZ, RZ, 0x3c0885e4 ;  /* 0x3c0885e4ff0c7424 */ /* 0x000fe200078e00ff */
[----:B------:R-:W0:Y:S01]  /*0cc0*/  LDCU UR4, c[0x0][0x388] ;  /* 0x00007100ff0477ac */ /* 0x000e220008000800 */
[----:B------:R-:W-:Y:S01]  /*0cd0*/  FFMA R11, R5, R11, -0.0013887860113754868507 ;  /* 0xbab607ed050b7423 */ /* 0x000fe2000000000b */
[----:B------:R-:W-:Y:S01]  /*0ce0*/  ISETP.NE.U32.AND P0, PT, R3, 0x1, PT ;  /* 0x000000010300780c */ /* 0x000fe20003f05070 */
[----:B------:R-:W-:Y:S02]  /*0cf0*/  VIADD R2, R2, 0x1 ;  /* 0x0000000102027836 */ /* 0x000fe40000000000 */
[----:B------:R-:W-:Y:S01]  /*0d00*/  IMAD.MOV.U32 R9, RZ, RZ, 0x3e2aaaa8 ;  /* 0x3e2aaaa8ff097424 */ /* 0x000fe200078e00ff */
[----:B------:R-:W-:Y:S02]  /*0d10*/  FSEL R8, R11, -0.00019574658654164522886, P0 ;  /* 0xb94d41530b087808 */ /* 0x000fe40000000000 */
[----:B------:R-:W-:-:S02]  /*0d20*/  FSEL R12, R12, 0.041666727513074874878, !P0 ;  /* 0x3d2aaabb0c0c7808 */ /* 0x000fc40004000000 */
[----:B------:R-:W-:Y:S02]  /*0d30*/  LOP3.LUT P1, RZ, R2, 0x2, RZ, 0xc0, !PT ;  /* 0x0000000202ff7812 */ /* 0x000fe4000782c0ff */
[----:B------:R-:W1:Y:S01]  /*0d40*/  LDC.64 R2, c[0x0][0x380] ;  /* 0x0000e000ff027b82 */ /* 0x000e620000000a00 */
[----:B------:R-:W-:Y:S01]  /*0d50*/  FFMA R8, R5, R8, R12 ;  /* 0x0000000805087223 */ /* 0x000fe2000000000c */
[----:B------:R-:W-:Y:S02]  /*0d60*/  FSEL R12, -R9, -0.4999999701976776123, !P0 ;  /* 0xbeffffff090c7808 */ /* 0x000fe40004000100 */
[----:B------:R-:W-:Y:S01]  /*0d70*/  FSEL R0, R0, 1, !P0 ;  /* 0x3f80000000007808 */ /* 0x000fe20004000000 */
[----:B0-----:R-:W-:Y:S02]  /*0d80*/  IMAD R9, R10, UR4, R7 ;  /* 0x000000040a097c24 */ /* 0x001fe4000f8e0207 */
[----:B------:R-:W-:Y:S01]  /*0d90*/  FFMA R8, R5, R8, R12 ;  /* 0x0000000805087223 */ /* 0x000fe2000000000c */
[----:B------:R-:W-:-:S02]  /*0da0*/  IMAD.MOV.U32 R7, RZ, RZ, 0x3f800000 ;  /* 0x3f800000ff077424 */ /* 0x000fc400078e00ff */
[----:B------:R-:W-:-:S04]  /*0db0*/  FFMA R5, R5, R0, RZ ;  /* 0x0000000005057223 */ /* 0x000fc800000000ff */
[----:B------:R-:W-:-:S04]  /*0dc0*/  FFMA R5, R5, R8, R0 ;  /* 0x0000000805057223 */ /* 0x000fc80000000000 */
[----:B------:R-:W-:-:S04]  /*0dd0*/  @P1 FADD R5, RZ, -R5 ;  /* 0x80000005ff051221 */ /* 0x000fc80000000000 */
[----:B------:R-:W-:Y:S01]  /*0de0*/  FMUL R5, R14, R5 ;  /* 0x000000050e057220 */ /* 0x000fe20000400000 */
[----:B-1----:R-:W-:-:S04]  /*0df0*/  IMAD.WIDE.U32 R2, R9, 0x10, R2 ;  /* 0x0000001009027825 */ /* 0x002fc800078e0002 */
[----:B------:R-:W-:-:S05]  /*0e00*/  FMUL R5, R5, 0.019999999552965164185 ;  /* 0x3ca3d70a05057820 */ /* 0x000fca0000400000 */
[----:B------:R-:W-:Y:S01]  /*0e10*/  STG.E.128 desc[UR6][R2.64], R4 ;  /* 0x0000000402007986 */ /* 0x000fe2000c101d06 */
[----:B------:R-:W-:Y:S05]  /*0e20*/  EXIT ;  /* 0x000000000000794d */ /* 0x000fea0003800000 */
        .weak           $__internal_0_$__cuda_sm3x_div_rn_noftz_f32_slowpath
        .type           $__internal_0_$__cuda_sm3x_div_rn_noftz_f32_slowpath,@function
        .size           $__internal_0_$__cuda_sm3x_div_rn_noftz_f32_slowpath,(.L_x_22 - $__internal_0_$__cuda_sm3x_div_rn_noftz_f32_slowpath)
$__internal_0_$__cuda_sm3x_div_rn_noftz_f32_slowpath:
[----:B------:R-:W-:Y:S01]  /*0e30*/  SHF.R.U32.HI R6, RZ, 0x17, R3 ;  /* 0x00000017ff067819 */ /* 0x000fe20000011603 */
[----:B------:R-:W-:Y:S01]  /*0e40*/  BSSY.RECONVERGENT B1, `(.L_x_10) ;  /* 0x0000062000017945 */ /* 0x000fe20003800200 */
[----:B------:R-:W-:Y:S02]  /*0e50*/  SHF.R.U32.HI R5, RZ, 0x17, R0 ;  /* 0x00000017ff057819 */ /* 0x000fe40000011600 */
[----:B------:R-:W-:Y:S02]  /*0e60*/  LOP3.LUT R12, R6, 0xff, RZ, 0xc0, !PT ;  /* 0x000000ff060c7812 */ /* 0x000fe400078ec0ff */
[----:B------:R-:W-:-:S03]  /*0e70*/  LOP3.LUT R11, R5, 0xff, RZ, 0xc0, !PT ;  /* 0x000000ff050b7812 */ /* 0x000fc600078ec0ff */
[----:B------:R-:W-:Y:S02]  /*0e80*/  VIADD R8, R12, 0xffffffff ;  /* 0xffffffff0c087836 */ /* 0x000fe40000000000 */
[----:B------:R-:W-:-:S03]  /*0e90*/  VIADD R6, R11, 0xffffffff ;  /* 0xffffffff0b067836 */ /* 0x000fc60000000000 */
[----:B------:R-:W-:-:S04]  /*0ea0*/  ISETP.GT.U32.AND P0, PT, R8, 0xfd, PT ;  /* 0x000000fd0800780c */ /* 0x000fc80003f04070 */
[----:B------:R-:W-:-:S13]  /*0eb0*/  ISETP.GT.U32.OR P0, PT, R6, 0xfd, P0 ;  /* 0x000000fd0600780c */ /* 0x000fda0000704470 */
[----:B------:R-:W-:Y:S01]  /*0ec0*/  @!P0 IMAD.MOV.U32 R5, RZ, RZ, RZ ;  /* 0x000000ffff058224 */ /* 0x000fe200078e00ff */
[----:B------:R-:W-:Y:S06]  /*0ed0*/  @!P0 BRA `(.L_x_11) ;  /* 0x00000000005c8947 */ /* 0x000fec0003800000 */
[----:B------:R-:W-:Y:S02]  /*0ee0*/  FSETP.GTU.FTZ.AND P0, PT, |R0|, +INF , PT ;  /* 0x7f8000000000780b */ /* 0x000fe40003f1c200 */
[----:B------:R-:W-:-:S04]  /*0ef0*/  FSETP.GTU.FTZ.AND P1, PT, |R3|, +INF , PT ;  /* 0x7f8000000300780b */ /* 0x000fc80003f3c200 */
[----:B------:R-:W-:-:S13]  /*0f00*/  PLOP3.LUT P0, PT, P0, P1, PT, 0xf8, 0x8f ;  /* 0x00000000008f781c */ /* 0x000fda0000703f70 */
[----:B------:R-:W-:Y:S05]  /*0f10*/  @P0 BRA `(.L_x_12) ;  /* 0x00000004004c0947 */ /* 0x000fea0003800000 */
[----:B------:R-:W-:-:S13]  /*0f20*/  LOP3.LUT P0, RZ, R3, 0x7fffffff, R0, 0xc8, !PT ;  /* 0x7fffffff03ff7812 */ /* 0x000fda000780c800 */
[----:B------:R-:W-:Y:S05]  /*0f30*/  @!P0 BRA `(.L_x_13) ;  /* 0x00000004003c8947 */ /* 0x000fea0003800000 */
[C---:B------:R-:W-:Y:S02]  /*0f40*/  FSETP.NEU.FTZ.AND P2, PT, |R0|.reuse, +INF , PT ;  /* 0x7f8000000000780b */ /* 0x040fe40003f5d200 */
[----:B------:R-:W-:Y:S02]  /*0f50*/  FSETP.NEU.FTZ.AND P1, PT, |R3|, +INF , PT ;  /* 0x7f8000000300780b */ /* 0x000fe40003f3d200 */
[----:B------:R-:W-:-:S11]  /*0f60*/  FSETP.NEU.FTZ.AND P0, PT, |R0|, +INF , PT ;  /* 0x7f8000000000780b */ /* 0x000fd60003f1d200 */
[----:B------:R-:W-:Y:S05]  /*0f70*/  @!P1 BRA !P2, `(.L_x_13) ;  /* 0x00000004002c9947 */ /* 0x000fea0005000000 */
[----:B------:R-:W-:-:S04]  /*0f80*/  LOP3.LUT P2, RZ, R0, 0x7fffffff, RZ, 0xc0, !PT ;  /* 0x7fffffff00ff7812 */ /* 0x000fc8000784c0ff */
[----:B------:R-:W-:-:S13]  /*0f90*/  PLOP3.LUT P1, PT, P1, P2, PT, 0x2f, 0xf2 ;  /* 0x0000000000f2781c */ /* 0x000fda0000f24577 */
[----:B------:R-:W-:Y:S05]  /*0fa0*/  @P1 BRA `(.L_x_14) ;  /* 0x0000000400181947 */ /* 0x000fea0003800000 */
[----:B------:R-:W-:-:S04]  /*0fb0*/  LOP3.LUT P1, RZ, R3, 0x7fffffff, RZ, 0xc0, !PT ;  /* 0x7fffffff03ff7812 */ /* 0x000fc8000782c0ff */
[----:B------:R-:W-:-:S13]  /*0fc0*/  PLOP3.LUT P0, PT, P0, P1, PT, 0x2f, 0xf2 ;  /* 0x0000000000f2781c */ /* 0x000fda0000702577 */
[----:B------:R-:W-:Y:S05]  /*0fd0*/  @P0 BRA `(.L_x_15) ;  /* 0x0000000400000947 */ /* 0x000fea0003800000 */
[----:B------:R-:W-:Y:S02]  /*0fe0*/  ISETP.GE.AND P0, PT, R6, RZ, PT ;  /* 0x000000ff0600720c */ /* 0x000fe40003f06270 */
[----:B------:R-:W-:-:S11]  /*0ff0*/  ISETP.GE.AND P1, PT, R8, RZ, PT ;  /* 0x000000ff0800720c */ /* 0x000fd60003f26270 */
[----:B------:R-:W-:Y:S02]  /*1000*/  @P0 IMAD.MOV.U32 R5, RZ, RZ, RZ ;  /* 0x000000ffff050224 */ /* 0x000fe400078e00ff */
[----:B------:R-:W-:Y:S01]  /*1010*/  @!P0 FFMA R0, R0, 1.84467440737095516160e+19, RZ ;  /* 0x5f80000000008823 */ /* 0x000fe200000000ff */
[----:B------:R-:W-:Y:S02]  /*1020*/  @!P0 IMAD.MOV.U32 R5, RZ, RZ, -0x40 ;  /* 0xffffffc0ff058424 */ /* 0x000fe400078e00ff */
[----:B------:R-:W-:Y:S02]  /*1030*/  @!P1 FFMA R3, R3, 1.84467440737095516160e+19, RZ ;  /* 0x5f80000003039823 */ /* 0x000fe400000000ff */
[----:B------:R-:W-:-:S07]  /*1040*/  @!P1 VIADD R5, R5, 0x40 ;  /* 0x0000004005059836 */ /* 0x000fce0000000000 */
.L_x_11:
[----:B------:R-:W-:Y:S01]  /*1050*/  LEA R6, R12, 0xc0800000, 0x17 ;  /* 0xc08000000c067811 */ /* 0x000fe200078eb8ff */
[----:B------:R-:W-:Y:S04]  /*1060*/  BSSY.RECONVERGENT B2, `(.L_x_16) ;  /* 0x0000036000027945 */ /* 0x000fe80003800200 */
[----:B------:R-:W-:Y:S02]  /*1070*/  IMAD.IADD R6, R3, 0x1, -R6 ;  /* 0x0000000103067824 */ /* 0x000fe400078e0a06 */
[----:B------:R-:W-:Y:S02]  /*1080*/  VIADD R3, R11, 0xffffff81 ;  /* 0xffffff810b037836 */ /* 0x000fe40000000000 */
[----:B------:R0:W1:Y:S01]  /*1090*/  MUFU.RCP R8, R6 ;  /* 0x0000000600087308 */ /* 0x0000620000001000 */
[----:B------:R-:W-:Y:S01]  /*10a0*/  FADD.FTZ R9, -R6, -RZ ;  /* 0x800000ff06097221 */ /* 0x000fe20000010100 */
[C---:B------:R-:W-:Y:S01]  /*10b0*/  IMAD R0, R3.reuse, -0x800000, R0 ;  /* 0xff80000003007824 */ /* 0x040fe200078e0200 */
[----:B0-----:R-:W-:-:S05]  /*10c0*/  IADD3 R6, PT, PT, R3, 0x7f, -R12 ;  /* 0x0000007f03067810 */ /* 0x001fca0007ffe80c */
[----:B------:R-:W-:Y:S02]  /*10d0*/  IMAD.IADD R6, R6, 0x1, R5 ;  /* 0x0000000106067824 */ /* 0x000fe400078e0205 */
[----:B-1----:R-:W-:-:S04]  /*10e0*/  FFMA R11, R8, R9, 1 ;  /* 0x3f800000080b7423 */ /* 0x002fc80000000009 */
[----:B------:R-:W-:-:S04]  /*10f0*/  FFMA R13, R8, R11, R8 ;  /* 0x0000000b080d7223 */ /* 0x000fc80000000008 */
[----:B------:R-:W-:-:S04]  /*1100*/  FFMA R8, R0, R13, RZ ;  /* 0x0000000d00087223 */ /* 0x000fc800000000ff */
[----:B------:R-:W-:-:S04]  /*1110*/  FFMA R11, R9, R8, R0 ;  /* 0x00000008090b7223 */ /* 0x000fc80000000000 */
[----:B------:R-:W-:-:S04]  /*1120*/  FFMA R8, R13, R11, R8 ;  /* 0x0000000b0d087223 */ /* 0x000fc80000000008 */
[----:B------:R-:W-:-:S04]  /*1130*/  FFMA R9, R9, R8, R0 ;  /* 0x0000000809097223 */ /* 0x000fc80000000000 */
[----:B------:R-:W-:-:S05]  /*1140*/  FFMA R0, R13, R9, R8 ;  /* 0x000000090d007223 */ /* 0x000fca0000000008 */
[----:B------:R-:W-:-:S04]  /*1150*/  SHF.R.U32.HI R3, RZ, 0x17, R0 ;  /* 0x00000017ff037819 */ /* 0x000fc80000011600 */
[----:B------:R-:W-:-:S05]  /*1160*/  LOP3.LUT R3, R3, 0xff, RZ, 0xc0, !PT ;  /* 0x000000ff03037812 */ /* 0x000fca00078ec0ff */
[----:B------:R-:W-:-:S04]  /*1170*/  IMAD.IADD R11, R3, 0x1, R6 ;  /* 0x00000001030b7824 */ /* 0x000fc800078e0206 */
[----:B------:R-:W-:-:S05]  /*1180*/  VIADD R3, R11, 0xffffffff ;  /* 0xffffffff0b037836 */ /* 0x000fca0000000000 */
[----:B------:R-:W-:-:S13]  /*1190*/  ISETP.GE.U32.AND P0, PT, R3, 0xfe, PT ;  /* 0x000000fe0300780c */ /* 0x000fda0003f06070 */
[----:B------:R-:W-:Y:S05]  /*11a0*/  @!P0 BRA `(.L_x_17) ;  /* 0x0000000000808947 */ /* 0x000fea0003800000 */
[----:B------:R-:W-:-:S13]  /*11b0*/  ISETP.GT.AND P0, PT, R11, 0xfe, PT ;  /* 0x000000fe0b00780c */ /* 0x000fda0003f04270 */
[----:B------:R-:W-:Y:S05]  /*11c0*/  @P0 BRA `(.L_x_18) ;  /* 0x00000000006c0947 */ /* 0x000fea0003800000 */
[----:B------:R-:W-:-:S13]  /*11d0*/  ISETP.GE.AND P0, PT, R11, 0x1, PT ;  /* 0x000000010b00780c */ /* 0x000fda0003f06270 */
[----:B------:R-:W-:Y:S05]  /*11e0*/  @P0 BRA `(.L_x_19) ;  /* 0x0000000000740947 */ /* 0x000fea0003800000 */
[----:B------:R-:W-:Y:S02]  /*11f0*/  ISETP.GE.AND P0, PT, R11, -0x18, PT ;  /* 0xffffffe80b00780c */ /* 0x000fe40003f06270 */
[----:B------:R-:W-:-:S11]  /*1200*/  LOP3.LUT R0, R0, 0x80000000, RZ, 0xc0, !PT ;  /* 0x8000000000007812 */ /* 0x000fd600078ec0ff */
[----:B------:R-:W-:Y:S05]  /*1210*/  @!P0 BRA `(.L_x_19) ;  /* 0x0000000000688947 */ /* 0x000fea0003800000 */
[CCC-:B------:R-:W-:Y:S01]  /*1220*/  FFMA.RZ R3, R13.reuse, R9.reuse, R8.reuse ;  /* 0x000000090d037223 */ /* 0x1c0fe2000000c008 */
[-CC-:B------:R-:W-:Y:S01]  /*1230*/  FFMA.RM R6, R13, R9.reuse, R8.reuse ;  /* 0x000000090d067223 */ /* 0x180fe20000004008 */
[C---:B------:R-:W-:Y:S02]  /*1240*/  ISETP.NE.AND P2, PT, R11.reuse, RZ, PT ;  /* 0x000000ff0b00720c */ /* 0x040fe40003f45270 */
[----:B------:R-:W-:Y:S02]  /*1250*/  ISETP.NE.AND P1, PT, R11, RZ, PT ;  /* 0x000000ff0b00720c */ /* 0x000fe40003f25270 */
[----:B------:R-:W-:Y:S01]  /*1260*/  LOP3.LUT R5, R3, 0x7fffff, RZ, 0xc0, !PT ;  /* 0x007fffff03057812 */ /* 0x000fe200078ec0ff */
[----:B------:R-:W-:Y:S01]  /*1270*/  FFMA.RP R3, R13, R9, R8 ;  /* 0x000000090d037223 */ /* 0x000fe20000008008 */
[----:B------:R-:W-:Y:S02]  /*1280*/  VIADD R8, R11, 0x20 ;  /* 0x000000200b087836 */ /* 0x000fe40000000000 */
[----:B------:R-:W-:Y:S01]  /*1290*/  LOP3.LUT R5, R5, 0x800000, RZ, 0xfc, !PT ;  /* 0x0080000005057812 */ /* 0x000fe200078efcff */
[----:B------:R-:W-:Y:S01]  /*12a0*/  IMAD.MOV R9, RZ, RZ, -R11 ;  /* 0x000000ffff097224 */ /* 0x000fe200078e0a0b */
[----:B------:R-:W-:-:S02]  /*12b0*/  FSETP.NEU.FTZ.AND P0, PT, R3, R6, PT ;  /* 0x000000060300720b */ /* 0x000fc40003f1d000 */
[----:B------:R-:W-:Y:S02]  /*12c0*/  SHF.L.U32 R8, R5, R8, RZ ;  /* 0x0000000805087219 */ /* 0x000fe400000006ff */
[----:B------:R-:W-:Y:S02]  /*12d0*/  SEL R6, R9, RZ, P2 ;  /* 0x000000ff09067207 */ /* 0x000fe40001000000 */
[----:B------:R-:W-:Y:S02]  /*12e0*/  ISETP.NE.AND P1, PT, R8, RZ, P1 ;  /* 0x000000ff0800720c */ /* 0x000fe40000f25270 */
[----:B------:R-:W-:Y:S02]  /*12f0*/  SHF.R.U32.HI R6, RZ, R6, R5 ;  /* 0x00000006ff067219 */ /* 0x000fe40000011605 */
[----:B------:R-:W-:Y:S02]  /*1300*/  PLOP3.LUT P0, PT, P0, P1, PT, 0xf8, 0x8f ;  /* 0x00000000008f781c */ /* 0x000fe40000703f70 */
[----:B------:R-:W-:-:S02]  /*1310*/  SHF.R.U32.HI R8, RZ, 0x1, R6 ;  /* 0x00000001ff087819 */ /* 0x000fc40000011606 */
[----:B------:R-:W-:-:S04]  /*1320*/  SEL R3, RZ, 0x1, !P0 ;  /* 0x00000001ff037807 */ /* 0x000fc80004000000 */
[----:B------:R-:W-:-:S04]  /*1330*/  LOP3.LUT R3, R3, 0x1, R8, 0xf8, !PT ;  /* 0x0000000103037812 */ /* 0x000fc800078ef808 */
[----:B------:R-:W-:-:S05]  /*1340*/  LOP3.LUT R3, R3, R6, RZ, 0xc0, !PT ;  /* 0x0000000603037212 */ /* 0x000fca00078ec0ff */
[----:B------:R-:W-:-:S05]  /*1350*/  IMAD.IADD R3, R8, 0x1, R3 ;  /* 0x0000000108037824 */ /* 0x000fca00078e0203 */
[----:B------:R-:W-:Y:S01]  /*1360*/  LOP3.LUT R0, R3, R0, RZ, 0xfc, !PT ;  /* 0x0000000003007212 */ /* 0x000fe200078efcff */
[----:B------:R-:W-:Y:S06]  /*1370*/  BRA `(.L_x_19) ;  /* 0x0000000000107947 */ /* 0x000fec0003800000 */
.L_x_18:
[----:B------:R-:W-:-:S04]  /*1380*/  LOP3.LUT R0, R0, 0x80000000, RZ, 0xc0, !PT ;  /* 0x8000000000007812 */ /* 0x000fc800078ec0ff */
[----:B------:R-:W-:Y:S01]  /*1390*/  LOP3.LUT R0, R0, 0x7f800000, RZ, 0xfc, !PT ;  /* 0x7f80000000007812 */ /* 0x000fe200078efcff */
[----:B------:R-:W-:Y:S06]  /*13a0*/  BRA `(.L_x_19) ;  /* 0x0000000000047947 */ /* 0x000fec0003800000 */
.L_x_17:
[----:B------:R-:W-:-:S07]  /*13b0*/  IMAD R0, R6, 0x800000, R0 ;  /* 0x0080000006007824 */ /* 0x000fce00078e0200 */
.L_x_19:
[----:B------:R-:W-:Y:S05]  /*13c0*/  BSYNC.RECONVERGENT B2 ;  /* 0x0000000000027941 */ /* 0x000fea0003800200 */
.L_x_16:
[----:B------:R-:W-:Y:S05]  /*13d0*/  BRA `(.L_x_20) ;  /* 0x0000000000207947 */ /* 0x000fea0003800000 */
.L_x_15:
[----:B------:R-:W-:-:S04]  /*13e0*/  LOP3.LUT R0, R3, 0x80000000, R0, 0x48, !PT ;  /* 0x8000000003007812 */ /* 0x000fc800078e4800 */
[----:B------:R-:W-:Y:S01]  /*13f0*/  LOP3.LUT R0, R0, 0x7f800000, RZ, 0xfc, !PT ;  /* 0x7f80000000007812 */ /* 0x000fe200078efcff */
[----:B------:R-:W-:Y:S06]  /*1400*/  BRA `(.L_x_20) ;  /* 0x0000000000147947 */ /* 0x000fec0003800000 */
.L_x_14:
[----:B------:R-:W-:Y:S01]  /*1410*/  LOP3.LUT R0, R3, 0x80000000, R0, 0x48, !PT ;  /* 0x8000000003007812 */ /* 0x000fe200078e4800 */
[----:B------:R-:W-:Y:S06]  /*1420*/  BRA `(.L_x_20) ;  /* 0x00000000000c7947 */ /* 0x000fec0003800000 */
.L_x_13:
[----:B------:R-:W0:Y:S01]  /*1430*/  MUFU.RSQ R0, -QNAN ;  /* 0xffc0000000007908 */ /* 0x000e220000001400 */
[----:B------:R-:W-:Y:S05]  /*1440*/  BRA `(.L_x_20) ;  /* 0x0000000000047947 */ /* 0x000fea0003800000 */
.L_x_12:
[----:B------:R-:W-:-:S07]  /*1450*/  FADD.FTZ R0, R0, R3 ;  /* 0x0000000300007221 */ /* 0x000fce0000010000 */
.L_x_20:
[----:B------:R-:W-:Y:S05]  /*1460*/  BSYNC.RECONVERGENT B1 ;  /* 0x0000000000017941 */ /* 0x000fea0003800200 */
.L_x_10:
[----:B------:R-:W-:-:S04]  /*1470*/  IMAD.MOV.U32 R5, RZ, RZ, 0x0 ;  /* 0x00000000ff057424 */ /* 0x000fc800078e00ff */
[----:B0-----:R-:W-:Y:S05]  /*1480*/  RET.REL.NODEC R4 `(_Z8sinewaveP6float4jjf) ;  /* 0xffffffe804dc7950 */ /* 0x001fea0003c3ffff */
.L_x_21:
[----:B------:R-:W-:-:S00]  /*1490*/  BRA `(.L_x_21) ;  /* 0xfffffffc00fc7947 */ /* 0x000fc0000383ffff */
[----:B------:R-:W-:-:S00]  /*14a0*/  NOP ;  /* 0x0000000000007918 */ /* 0x000fc00000000000 */
        /* <DEDUP_REMOVED lines=13> */
.L_x_22:


//--------------------- .nv.global.init           --------------------------
	.section	.nv.global.init,"aw",@progbits
	.align	4
.nv.global.init:
	.type		__cudart_i2opi_f,@object
	.size		__cudart_i2opi_f,(.L_0 - __cudart_i2opi_f)
__cudart_i2opi_f:
        /*0000*/ 	.byte	0x41, 0x90, 0x43, 0x3c, 0x99, 0x95, 0x62, 0xdb, 0xc0, 0xdd, 0x34, 0xf5, 0xd1, 0x57, 0x27, 0xfc
        /*0010*/ 	.byte	0x29, 0x15, 0x44, 0x4e, 0x6e, 0x83, 0xf9, 0xa2
.L_0:


//--------------------- .nv.shared.reserved.0     --------------------------
	.section	.nv.shared.reserved.0,"aw",@nobits
	.weak		__nv_reservedSMEM_offset_0_alias
	.size		__nv_reservedSMEM_offset_0_alias, 0, 64
	.other		__nv_reservedSMEM_offset_0_alias,@"STO_CUDA_RESERVED_SHARED STV_DEFAULT"
__nv_reservedSMEM_offset_0_alias:
	.zero		0
	.zero		64


//--------------------- .nv.constant0._Z8sinewaveP6float4jjf --------------------------
	.section	.nv.constant0._Z8sinewaveP6float4jjf,"a",@progbits
	.sectionflags	@""
	.align	4
.nv.constant0._Z8sinewaveP6float4jjf:
	.zero		916


//--------------------- SYMBOLS --------------------------

	.type		.nv.reservedSmem.offset0,@object
	.size		.nv.reservedSmem.offset0,0x4
